	.headerflags	@"EF_CUDA_TEXMODE_UNIFIED EF_CUDA_64BIT_ADDRESS EF_CUDA_ACCELERATORS EF_CUDA_SM90 EF_CUDA_VIRTUAL_SM(EF_CUDA_SM90)"
	.elftype	@"ET_EXEC"


//--------------------- .nv.info                  --------------------------
	.section	.nv.info,"",@"SHT_CUDA_INFO"
	.align	4


	//----- nvinfo : EIATTR_REGCOUNT
	.align		4
        /*0000*/ 	.byte	0x04, 0x2f
        /*0002*/ 	.short	(.L_3 - .L_2)
	.align		4
.L_2:
        /*0004*/ 	.word	index@(triton_per_fused_mul_sum_1)
        /*0008*/ 	.word	0x00000018


	//----- nvinfo : EIATTR_MIN_STACK_SIZE
	.align		4
.L_3:
        /*000c*/ 	.byte	0x04, 0x12
        /*000e*/ 	.short	(.L_5 - .L_4)
	.align		4
.L_4:
        /*0010*/ 	.word	index@(triton_per_fused_mul_sum_1)
        /*0014*/ 	.word	0x00000000


	//----- nvinfo : EIATTR_FRAME_SIZE
	.align		4
.L_5:
        /*0018*/ 	.byte	0x04, 0x11
        /*001a*/ 	.short	(.L_7 - .L_6)
	.align		4
.L_6:
        /*001c*/ 	.word	index@(triton_per_fused_mul_sum_1)
        /*0020*/ 	.word	0x00000000


	//----- nvinfo : EIATTR_MIN_STACK_SIZE
	.align		4
.L_7:
        /*0024*/ 	.byte	0x04, 0x12
        /*0026*/ 	.short	(.L_9 - .L_8)
	.align		4
.L_8:
        /*0028*/ 	.word	index@(triton_per_fused_mul_sum_1)
        /*002c*/ 	.word	0x00000000
.L_9:


//--------------------- .nv.info.triton_per_fused_mul_sum_1 --------------------------
	.section	.nv.info.triton_per_fused_mul_sum_1,"",@"SHT_CUDA_INFO"
	.sectionflags	@""
	.align	4


	//----- nvinfo : EIATTR_CUDA_API_VERSION
	.align		4
        /*0000*/ 	.byte	0x04, 0x37
        /*0002*/ 	.short	(.L_11 - .L_10)
.L_10:
        /*0004*/ 	.word	0x0000007c


	//----- nvinfo : EIATTR_KPARAM_INFO
	.align		4
.L_11:
        /*0008*/ 	.byte	0x04, 0x17
        /*000a*/ 	.short	(.L_13 - .L_12)
.L_12:
        /*000c*/ 	.word	0x00000000
        /*0010*/ 	.short	0x0008
        /*0012*/ 	.short	0x003c
        /*0014*/ 	.byte	0x00, 0xf0, 0x11, 0x00


	//----- nvinfo : EIATTR_KPARAM_INFO
	.align		4
.L_13:
        /*0018*/ 	.byte	0x04, 0x17
        /*001a*/ 	.short	(.L_15 - .L_14)
.L_14:
        /*001c*/ 	.word	0x00000000
        /*0020*/ 	.short	0x0007
        /*0022*/ 	.short	0x0038
        /*0024*/ 	.byte	0x00, 0xf0, 0x11, 0x00


	//----- nvinfo : EIATTR_KPARAM_INFO
	.align		4
.L_15:
        /*0028*/ 	.byte	0x04, 0x17
        /*002a*/ 	.short	(.L_17 - .L_16)
.L_16:
        /*002c*/ 	.word	0x00000000
        /*0030*/ 	.short	0x0006
        /*0032*/ 	.short	0x0030
        /*0034*/ 	.byte	0x00, 0xf4, 0x21, 0x00


	//----- nvinfo : EIATTR_KPARAM_INFO
	.align		4
.L_17:
        /*0038*/ 	.byte	0x04, 0x17
        /*003a*/ 	.short	(.L_19 - .L_18)
.L_18:
        /*003c*/ 	.word	0x00000000
        /*0040*/ 	.short	0x0005
        /*0042*/ 	.short	0x0028
        /*0044*/ 	.byte	0x00, 0xf4, 0x21, 0x00


	//----- nvinfo : EIATTR_KPARAM_INFO
	.align		4
.L_19:
        /*0048*/ 	.byte	0x04, 0x17
        /*004a*/ 	.short	(.L_21 - .L_20)
.L_20:
        /*004c*/ 	.word	0x00000000
        /*0050*/ 	.short	0x0004
        /*0052*/ 	.short	0x0020
        /*0054*/ 	.byte	0x00, 0xf4, 0x21, 0x00


	//----- nvinfo : EIATTR_KPARAM_INFO
	.align		4
.L_21:
        /*0058*/ 	.byte	0x04, 0x17
        /*005a*/ 	.short	(.L_23 - .L_22)
.L_22:
        /*005c*/ 	.word	0x00000000
        /*0060*/ 	.short	0x0003
        /*0062*/ 	.short	0x0018
        /*0064*/ 	.byte	0x00, 0xf4, 0x21, 0x00


	//----- nvinfo : EIATTR_KPARAM_INFO
	.align		4
.L_23:
        /*0068*/ 	.byte	0x04, 0x17
        /*006a*/ 	.short	(.L_25 - .L_24)
.L_24:
        /*006c*/ 	.word	0x00000000
        /*0070*/ 	.short	0x0002
        /*0072*/ 	.short	0x0010
        /*0074*/ 	.byte	0x00, 0xf4, 0x21, 0x00


	//----- nvinfo : EIATTR_KPARAM_INFO
	.align		4
.L_25:
        /*0078*/ 	.byte	0x04, 0x17
        /*007a*/ 	.short	(.L_27 - .L_26)
.L_26:
        /*007c*/ 	.word	0x00000000
        /*0080*/ 	.short	0x0001
        /*0082*/ 	.short	0x0008
        /*0084*/ 	.byte	0x00, 0xf4, 0x21, 0x00


	//----- nvinfo : EIATTR_KPARAM_INFO
	.align		4
.L_27:
        /*0088*/ 	.byte	0x04, 0x17
        /*008a*/ 	.short	(.L_29 - .L_28)
.L_28:
        /*008c*/ 	.word	0x00000000
        /*0090*/ 	.short	0x0000
        /*0092*/ 	.short	0x0000
        /*0094*/ 	.byte	0x00, 0xf4, 0x21, 0x00


	//----- nvinfo : EIATTR_SPARSE_MMA_MASK
	.align		4
.L_29:
        /*0098*/ 	.byte	0x03, 0x50
        /*009a*/ 	.short	0x0000


	//----- nvinfo : EIATTR_MAXREG_COUNT
	.align		4
        /*009c*/ 	.byte	0x03, 0x1b
        /*009e*/ 	.short	0x00ff


	//----- nvinfo : EIATTR_COOP_GROUP_MASK_REGIDS
	.align		4
        /*00a0*/ 	.byte	0x04, 0x29
        /*00a2*/ 	.short	(.L_31 - .L_30)


	//   ....[0]....
.L_30:
        /*00a4*/ 	.word	0xffffffff


	//   ....[1]....
        /*00a8*/ 	.word	0xffffffff


	//   ....[2]....
        /*00ac*/ 	.word	0xffffffff


	//   ....[3]....
        /*00b0*/ 	.word	0xffffffff


	//   ....[4]....
        /*00b4*/ 	.word	0xffffffff


	//   ....[5]....
        /*00b8*/ 	.word	0xffffffff


	//   ....[6]....
        /*00bc*/ 	.word	0xffffffff


	//   ....[7]....
        /*00c0*/ 	.word	0xffffffff


	//   ....[8]....
        /*00c4*/ 	.word	0xffffffff


	//   ....[9]....
        /*00c8*/ 	.word	0xffffffff


	//   ....[10]....
        /*00cc*/ 	.word	0xffffffff


	//   ....[11]....
        /*00d0*/ 	.word	0xffffffff


	//----- nvinfo : EIATTR_COOP_GROUP_INSTR_OFFSETS
	.align		4
.L_31:
        /*00d4*/ 	.byte	0x04, 0x28
        /*00d6*/ 	.short	(.L_33 - .L_32)


	//   ....[0]....
.L_32:
        /*00d8*/ 	.word	0x00000640


	//   ....[1]....
        /*00dc*/ 	.word	0x00000650


	//   ....[2]....
        /*00e0*/ 	.word	0x00000660


	//   ....[3]....
        /*00e4*/ 	.word	0x00000690


	//   ....[4]....
        /*00e8*/ 	.word	0x000006b0


	//   ....[5]....
        /*00ec*/ 	.word	0x000006c0


	//   ....[6]....
        /*00f0*/ 	.word	0x000006f0


	//   ....[7]....
        /*00f4*/ 	.word	0x00000710


	//   ....[8]....
        /*00f8*/ 	.word	0x00000730


	//   ....[9]....
        /*00fc*/ 	.word	0x00000760


	//   ....[10]....
        /*0100*/ 	.word	0x00000790


	//   ....[11]....
        /*0104*/ 	.word	0x000007b0


	//----- nvinfo : EIATTR_EXIT_INSTR_OFFSETS
	.align		4
.L_33:
        /*0108*/ 	.byte	0x04, 0x1c
        /*010a*/ 	.short	(.L_35 - .L_34)


	//   ....[0]....
.L_34:
        /*010c*/ 	.word	0x00000860


	//   ....[1]....
        /*0110*/ 	.word	0x00000880


	//----- nvinfo : EIATTR_REQNTID
	.align		4
.L_35:
        /*0114*/ 	.byte	0x04, 0x10
        /*0116*/ 	.short	(.L_37 - .L_36)
.L_36:
        /*0118*/ 	.word	0x00000040
        /*011c*/ 	.word	0x00000001
        /*0120*/ 	.word	0x00000001


	//----- nvinfo : EIATTR_CBANK_PARAM_SIZE
	.align		4
.L_37:
        /*0124*/ 	.byte	0x03, 0x19
        /*0126*/ 	.short	0x0040


	//----- nvinfo : EIATTR_PARAM_CBANK
	.align		4
        /*0128*/ 	.byte	0x04, 0x0a
        /*012a*/ 	.short	(.L_39 - .L_38)
	.align		4
.L_38:
        /*012c*/ 	.word	index@(.nv.constant0.triton_per_fused_mul_sum_1)
        /*0130*/ 	.short	0x0210
        /*0132*/ 	.short	0x0040


	//----- nvinfo : EIATTR_SW_WAR
	.align		4
.L_39:
        /*0134*/ 	.byte	0x04, 0x36
        /*0136*/ 	.short	(.L_41 - .L_40)
.L_40:
        /*0138*/ 	.word	0x00000008
.L_41:


//--------------------- .nv.callgraph             --------------------------
	.section	.nv.callgraph,"",@"SHT_CUDA_CALLGRAPH"
	.align	4
	.sectionentsize	8
	.align		4
        /*0000*/ 	.word	0x00000000
	.align		4
        /*0004*/ 	.word	0xffffffff
	.align		4
        /*0008*/ 	.word	0x00000000
	.align		4
        /*000c*/ 	.word	0xfffffffe
	.align		4
        /*0010*/ 	.word	0x00000000
	.align		4
        /*0014*/ 	.word	0xfffffffd
	.align		4
        /*0018*/ 	.word	0x00000000
	.align		4
        /*001c*/ 	.word	0xfffffffc


//--------------------- .nv.constant4             --------------------------
	.section	.nv.constant4,"a",@progbits
	.align	8
	.align		8
.nv.constant4:
        /*0000*/ 	.dword	_$_str
	.align		8
        /*0008*/ 	.dword	_$_str_$_2


//--------------------- .text.triton_per_fused_mul_sum_1 --------------------------
	.section	.text.triton_per_fused_mul_sum_1,"ax",@progbits
	.align	128
        .global         triton_per_fused_mul_sum_1
        .type           triton_per_fused_mul_sum_1,@function
        .size           triton_per_fused_mul_sum_1,(.L_x_1 - triton_per_fused_mul_sum_1)
        .other          triton_per_fused_mul_sum_1,@"STO_CUDA_ENTRY STV_DEFAULT"
triton_per_fused_mul_sum_1:
.text.triton_per_fused_mul_sum_1:
[----:B------:R-:W0:Y:S01]  /*0000*/  LDC R1, c[0x0][0x28] ;  /* 0x00000a00ff017b82 */ /* 0x000e220000000800 */
[----:B------:R-:W1:Y:S07]  /*0010*/  S2R R0, SR_CTAID.X ;  /* 0x0000000000007919 */ /* 0x000e6e0000002500 */
[----:B------:R-:W2:Y:S01]  /*0020*/  LDC.64 R6, c[0x0][0x218] ;  /* 0x00008600ff067b82 */ /* 0x000ea20000000a00 */
[----:B------:R-:W-:Y:S01]  /*0030*/  ULDC.64 UR4, c[0x0][0x208] ;  /* 0x0000820000047ab9 */ /* 0x000fe20000000a00 */
[----:B------:R-:W3:Y:S06]  /*0040*/  S2R R14, SR_TID.X ;  /* 0x00000000000e7919 */ /* 0x000eec0000002100 */
[----:B------:R-:W4:Y:S01]  /*0050*/  LDC.64 R4, c[0x0][0x228] ;  /* 0x00008a00ff047b82 */ /* 0x000f220000000a00 */
[----:B-1----:R-:W-:-:S02]  /*0060*/  SHF.R.S32.HI R3, RZ, 0x1f, R0 ;  /* 0x0000001fff037819 */ /* 0x002fc40000011400 */
[----:B------:R-:W-:Y:S02]  /*0070*/  ISETP.GE.AND P0, PT, R0, 0x40, PT ;  /* 0x000000400000780c */ /* 0x000fe40003f06270 */
[CC--:B------:R-:W-:Y:S02]  /*0080*/  LEA.HI R2, R3.reuse, R0.reuse, RZ, 0x2 ;  /* 0x0000000003027211 */ /* 0x0c0fe400078f10ff */
[----:B------:R-:W-:Y:S02]  /*0090*/  LEA.HI R8, R3, R0, RZ, 0x4 ;  /* 0x0000000003087211 */ /* 0x000fe400078f20ff */
[----:B------:R-:W-:Y:S02]  /*00a0*/  LOP3.LUT R3, R2, 0xfffffffc, RZ, 0xc0, !PT ;  /* 0xfffffffc02037812 */ /* 0x000fe400078ec0ff */
[----:B------:R-:W-:Y:S02]  /*00b0*/  SHF.R.S32.HI R15, RZ, 0x2, R2 ;  /* 0x00000002ff0f7819 */ /* 0x000fe40000011402 */
[----:B------:R-:W-:-:S02]  /*00c0*/  SHF.R.S32.HI R18, RZ, 0x4, R8 ;  /* 0x00000004ff127819 */ /* 0x000fc40000011408 */
[----:B------:R-:W-:Y:S02]  /*00d0*/  IADD3 R19, -R3, R0, RZ ;  /* 0x0000000003137210 */ /* 0x000fe40007ffe1ff */
[----:B------:R-:W-:Y:S01]  /*00e0*/  CS2R R2, SRZ ;  /* 0x0000000000027805 */ /* 0x000fe2000001ff00 */
[----:B--2---:R-:W-:Y:S01]  /*00f0*/  IMAD.WIDE R10, R15, 0x4, R6 ;  /* 0x000000040f0a7825 */ /* 0x004fe200078e0206 */
[----:B------:R-:W-:-:S04]  /*0100*/  LEA R13, R18, R19, 0x2 ;  /* 0x00000013120d7211 */ /* 0x000fc800078e10ff */
[----:B------:R3:W2:Y:S01]  /*0110*/  @!P0 LDG.E.EL R2, desc[UR4][R10.64] ;  /* 0x000000040a028981 */ /* 0x0006a2000c2e1900 */
[----:B----4-:R-:W-:-:S04]  /*0120*/  IMAD.WIDE R16, R15, 0x4, R4 ;  /* 0x000000040f107825 */ /* 0x010fc800078e0204 */
[----:B------:R-:W-:Y:S01]  /*0130*/  IMAD.WIDE R8, R13, 0x4, R6 ;  /* 0x000000040d087825 */ /* 0x000fe200078e0206 */
[----:B------:R-:W-:-:S04]  /*0140*/  CS2R R6, SRZ ;  /* 0x0000000000067805 */ /* 0x000fc8000001ff00 */
[----:B------:R1:W4:Y:S01]  /*0150*/  @!P0 LDG.E.EL R3, desc[UR4][R8.64] ;  /* 0x0000000408038981 */ /* 0x000322000c2e1900 */
[----:B------:R-:W-:Y:S02]  /*0160*/  IMAD.WIDE R12, R13, 0x4, R4 ;  /* 0x000000040d0c7825 */ /* 0x000fe400078e0204 */
[----:B------:R-:W1:Y:S01]  /*0170*/  LDC.64 R4, c[0x0][0x210] ;  /* 0x00008400ff047b82 */ /* 0x000e620000000a00 */
[----:B------:R5:W4:Y:S04]  /*0180*/  @!P0 LDG.E.EL R6, desc[UR4][R16.64] ;  /* 0x0000000410068981 */ /* 0x000b28000c2e1900 */
[----:B------:R1:W4:Y:S01]  /*0190*/  @!P0 LDG.E.EL R7, desc[UR4][R12.64] ;  /* 0x000000040c078981 */ /* 0x000322000c2e1900 */
[----:B---3--:R-:W-:-:S04]  /*01a0*/  LOP3.LUT R10, R14, 0xf, RZ, 0xc0, !PT ;  /* 0x0000000f0e0a7812 */ /* 0x008fc800078ec0ff */
[-C--:B------:R-:W-:Y:S02]  /*01b0*/  LEA R19, R19, R10.reuse, 0x4 ;  /* 0x0000000a13137211 */ /* 0x080fe400078e20ff */
[----:B------:R-:W-:Y:S02]  /*01c0*/  LEA R21, R15, R10, 0x4 ;  /* 0x0000000a0f157211 */ /* 0x000fe400078e20ff */
[----:B------:R-:W-:Y:S01]  /*01d0*/  LEA R19, R18, R19, 0x6 ;  /* 0x0000001312137211 */ /* 0x000fe200078e30ff */
[----:B------:R-:W-:Y:S01]  /*01e0*/  HFMA2.MMA R18, -RZ, RZ, 0, 0 ;  /* 0x00000000ff127435 */ /* 0x000fe200000001ff */
[----:B------:R-:W-:Y:S01]  /*01f0*/  MOV R15, RZ ;  /* 0x000000ff000f7202 */ /* 0x000fe20000000f00 */
[----:B------:R-:W3:Y:S01]  /*0200*/  LDC.64 R10, c[0x0][0x220] ;  /* 0x00008800ff0a7b82 */ /* 0x000ee20000000a00 */
[----:B-1----:R-:W-:-:S04]  /*0210*/  IMAD.WIDE R8, R21, 0x4, R4 ;  /* 0x0000000415087825 */ /* 0x002fc800078e0204 */
[----:B------:R-:W-:-:S03]  /*0220*/  IMAD.WIDE R4, R19, 0x4, R4 ;  /* 0x0000000413047825 */ /* 0x000fc600078e0204 */
[----:B------:R-:W4:Y:S04]  /*0230*/  @!P0 LDG.E.EL R18, desc[UR4][R8.64] ;  /* 0x0000000408128981 */ /* 0x000f28000c2e1900 */
[----:B------:R-:W4:Y:S01]  /*0240*/  @!P0 LDG.E.EL R15, desc[UR4][R4.64] ;  /* 0x00000004040f8981 */ /* 0x000f22000c2e1900 */
[----:B-----5:R-:W-:Y:S01]  /*0250*/  CS2R R16, SRZ ;  /* 0x0000000000107805 */ /* 0x020fe2000001ff00 */
[----:B0--3--:R-:W-:-:S04]  /*0260*/  IMAD.WIDE R12, R21, 0x4, R10 ;  /* 0x00000004150c7825 */ /* 0x009fc800078e020a */
[----:B------:R-:W-:Y:S01]  /*0270*/  IMAD.WIDE R10, R19, 0x4, R10 ;  /* 0x00000004130a7825 */ /* 0x000fe200078e020a */
[----:B------:R-:W3:Y:S04]  /*0280*/  @!P0 LDG.E.EL R17, desc[UR4][R12.64] ;  /* 0x000000040c118981 */ /* 0x000ee8000c2e1900 */
[----:B------:R-:W5:Y:S01]  /*0290*/  @!P0 LDG.E.EL R16, desc[UR4][R10.64] ;  /* 0x000000040a108981 */ /* 0x000f62000c2e1900 */
[----:B--2---:R-:W0:Y:S08]  /*02a0*/  MUFU.SQRT R19, R2 ;  /* 0x0000000200137308 */ /* 0x004e300000002000 */
[----:B----4-:R-:W1:Y:S01]  /*02b0*/  MUFU.SQRT R3, R3 ;  /* 0x0000000300037308 */ /* 0x010e620000002000 */
[----:B0-----:R-:W-:-:S07]  /*02c0*/  FSETP.GT.AND P1, PT, R19, 9.9999999600419720025e-13, PT ;  /* 0x2b8cbccc1300780b */ /* 0x001fce0003f24000 */
[----:B------:R-:W0:Y:S01]  /*02d0*/  MUFU.SQRT R6, R6 ;  /* 0x0000000600067308 */ /* 0x000e220000002000 */
[----:B------:R-:W-:Y:S02]  /*02e0*/  FSETP.NAN.AND P3, PT, R19, R19, PT ;  /* 0x000000131300720b */ /* 0x000fe40003f68000 */
[----:B-1----:R-:W-:-:S05]  /*02f0*/  FSETP.GT.AND P2, PT, R3, 9.9999999600419720025e-13, PT ;  /* 0x2b8cbccc0300780b */ /* 0x002fca0003f44000 */
[----:B------:R-:W1:Y:S01]  /*0300*/  MUFU.SQRT R7, R7 ;  /* 0x0000000700077308 */ /* 0x000e620000002000 */
[----:B------:R-:W-:Y:S02]  /*0310*/  @!P1 FSEL R19, R19, 9.9999999600419720025e-13, P3 ;  /* 0x2b8cbccc13139808 */ /* 0x000fe40001800000 */
[----:B------:R-:W-:Y:S02]  /*0320*/  FSETP.NAN.AND P3, PT, R3, R3, PT ;  /* 0x000000030300720b */ /* 0x000fe40003f68000 */
[----:B0-----:R-:W-:-:S03]  /*0330*/  FSETP.GT.AND P4, PT, R6, 9.9999999600419720025e-13, PT ;  /* 0x2b8cbccc0600780b */ /* 0x001fc60003f84000 */
[----:B------:R-:W-:Y:S02]  /*0340*/  @!P2 FSEL R3, R3, 9.9999999600419720025e-13, P3 ;  /* 0x2b8cbccc0303a808 */ /* 0x000fe40001800000 */
[----:B-1----:R-:W-:Y:S02]  /*0350*/  FSETP.GT.AND P5, PT, R7, 9.9999999600419720025e-13, PT ;  /* 0x2b8cbccc0700780b */ /* 0x002fe40003fa4000 */
[----:B------:R-:W-:Y:S02]  /*0360*/  FSETP.GT.AND P3, PT, R3, 8.50705917302346158658e+37, PT ;  /* 0x7e8000000300780b */ /* 0x000fe40003f64000 */
[C---:B------:R-:W-:Y:S02]  /*0370*/  FSETP.NAN.AND P6, PT, R6.reuse, R6, PT ;  /* 0x000000060600720b */ /* 0x040fe40003fc8000 */
[----:B------:R-:W-:Y:S02]  /*0380*/  FSETP.GT.AND P1, PT, R19, 8.50705917302346158658e+37, PT ;  /* 0x7e8000001300780b */ /* 0x000fe40003f24000 */
[----:B------:R-:W-:-:S02]  /*0390*/  @!P4 FSEL R6, R6, 9.9999999600419720025e-13, P6 ;  /* 0x2b8cbccc0606c808 */ /* 0x000fc40003000000 */
[----:B------:R-:W-:Y:S02]  /*03a0*/  FSETP.NAN.AND P4, PT, R7, R7, PT ;  /* 0x000000070700720b */ /* 0x000fe40003f88000 */
[----:B------:R-:W-:Y:S02]  /*03b0*/  SEL R15, R15, RZ, !P0 ;  /* 0x000000ff0f0f7207 */ /* 0x000fe40004000000 */
[----:B------:R-:W-:Y:S02]  /*03c0*/  @!P5 FSEL R7, R7, 9.9999999600419720025e-13, P4 ;  /* 0x2b8cbccc0707d808 */ /* 0x000fe40002000000 */
[----:B------:R-:W-:Y:S01]  /*03d0*/  SEL R18, R18, RZ, !P0 ;  /* 0x000000ff12127207 */ /* 0x000fe20004000000 */
[----:B------:R-:W-:Y:S01]  /*03e0*/  @P3 FMUL R15, R15, 0.25 ;  /* 0x3e8000000f0f3820 */ /* 0x000fe20000400000 */
[C---:B------:R-:W-:Y:S01]  /*03f0*/  FSETP.GEU.AND P6, PT, R3.reuse, 1.175494350822287508e-38, PT ;  /* 0x008000000300780b */ /* 0x040fe20003fce000 */
[----:B------:R-:W-:Y:S01]  /*0400*/  @P3 FMUL R3, R3, 0.25 ;  /* 0x3e80000003033820 */ /* 0x000fe20000400000 */
[----:B------:R-:W-:-:S02]  /*0410*/  FSETP.GT.AND P4, PT, R7, 8.50705917302346158658e+37, PT ;  /* 0x7e8000000700780b */ /* 0x000fc40003f84000 */
[----:B------:R-:W-:Y:S01]  /*0420*/  FSETP.GT.AND P3, PT, R6, 8.50705917302346158658e+37, PT ;  /* 0x7e8000000600780b */ /* 0x000fe20003f64000 */
[----:B------:R-:W-:Y:S01]  /*0430*/  @P1 FMUL R18, R18, 0.25 ;  /* 0x3e80000012121820 */ /* 0x000fe20000400000 */
[C---:B------:R-:W-:Y:S01]  /*0440*/  FSETP.GEU.AND P2, PT, R19.reuse, 1.175494350822287508e-38, PT ;  /* 0x008000001300780b */ /* 0x040fe20003f4e000 */
[----:B------:R-:W-:Y:S01]  /*0450*/  @P1 FMUL R19, R19, 0.25 ;  /* 0x3e80000013131820 */ /* 0x000fe20000400000 */
[----:B------:R-:W-:Y:S02]  /*0460*/  FSETP.GEU.AND P5, PT, R7, 1.175494350822287508e-38, PT ;  /* 0x008000000700780b */ /* 0x000fe40003fae000 */
[----:B------:R-:W-:-:S05]  /*0470*/  FSETP.GEU.AND P1, PT, R6, 1.175494350822287508e-38, PT ;  /* 0x008000000600780b */ /* 0x000fca0003f2e000 */
[----:B------:R-:W-:Y:S02]  /*0480*/  @P4 FMUL R7, R7, 0.25 ;  /* 0x3e80000007074820 */ /* 0x000fe40000400000 */
[----:B------:R-:W-:Y:S02]  /*0490*/  @P3 FMUL R6, R6, 0.25 ;  /* 0x3e80000006063820 */ /* 0x000fe40000400000 */
[----:B------:R-:W-:Y:S01]  /*04a0*/  @!P2 FMUL R19, R19, 16777216 ;  /* 0x4b8000001313a820 */ /* 0x000fe20000400000 */
[----:B------:R-:W-:Y:S01]  /*04b0*/  @!P6 FMUL R3, R3, 16777216 ;  /* 0x4b8000000303e820 */ /* 0x000fe20000400000 */
[----:B------:R-:W-:Y:S02]  /*04c0*/  @!P5 FMUL R7, R7, 16777216 ;  /* 0x4b8000000707d820 */ /* 0x000fe40000400000 */
[----:B------:R-:W-:Y:S01]  /*04d0*/  @!P1 FMUL R6, R6, 16777216 ;  /* 0x4b80000006069820 */ /* 0x000fe20000400000 */
[----:B------:R-:W0:Y:S01]  /*04e0*/  MUFU.RCP R2, R3 ;  /* 0x0000000300027308 */ /* 0x000e220000001000 */
[----:B-----5:R-:W-:-:S02]  /*04f0*/  SEL R16, R16, RZ, !P0 ;  /* 0x000000ff10107207 */ /* 0x020fc40004000000 */
[----:B---3--:R-:W-:-:S05]  /*0500*/  SEL R17, R17, RZ, !P0 ;  /* 0x000000ff11117207 */ /* 0x008fca0004000000 */
[----:B------:R-:W1:Y:S01]  /*0510*/  MUFU.RCP R19, R19 ;  /* 0x0000001300137308 */ /* 0x000e620000001000 */
[----:B------:R-:W-:-:S07]  /*0520*/  @P4 FMUL R16, R16, 0.25 ;  /* 0x3e80000010104820 */ /* 0x000fce0000400000 */
[----:B------:R-:W2:Y:S01]  /*0530*/  MUFU.RCP R7, R7 ;  /* 0x0000000700077308 */ /* 0x000ea20000001000 */
[----:B------:R-:W-:-:S07]  /*0540*/  @P3 FMUL R17, R17, 0.25 ;  /* 0x3e80000011113820 */ /* 0x000fce0000400000 */
[----:B------:R-:W3:Y:S01]  /*0550*/  MUFU.RCP R6, R6 ;  /* 0x0000000600067308 */ /* 0x000ee20000001000 */
[----:B------:R-:W-:Y:S01]  /*0560*/  @!P6 FMUL R15, R15, 16777216 ;  /* 0x4b8000000f0fe820 */ /* 0x000fe20000400000 */
[----:B------:R-:W-:Y:S01]  /*0570*/  @!P2 FMUL R18, R18, 16777216 ;  /* 0x4b8000001212a820 */ /* 0x000fe20000400000 */
[----:B------:R-:W-:Y:S01]  /*0580*/  @!P5 FMUL R16, R16, 16777216 ;  /* 0x4b8000001010d820 */ /* 0x000fe20000400000 */
[----:B------:R-:W-:Y:S01]  /*0590*/  @!P1 FMUL R17, R17, 16777216 ;  /* 0x4b80000011119820 */ /* 0x000fe20000400000 */
[----:B0-----:R-:W-:Y:S01]  /*05a0*/  FMUL R2, R2, R15 ;  /* 0x0000000f02027220 */ /* 0x001fe20000400000 */
[----:B-1----:R-:W-:Y:S01]  /*05b0*/  FMUL R19, R19, R18 ;  /* 0x0000001213137220 */ /* 0x002fe20000400000 */
[----:B--2---:R-:W-:-:S03]  /*05c0*/  FMUL R16, R7, R16 ;  /* 0x0000001007107220 */ /* 0x004fc60000400000 */
[----:B------:R-:W-:Y:S01]  /*05d0*/  FMUL R2, R2, R19 ;  /* 0x0000001302027220 */ /* 0x000fe20000400000 */
[----:B---3--:R-:W-:-:S04]  /*05e0*/  FMUL R17, R6, R17 ;  /* 0x0000001106117220 */ /* 0x008fc80000400000 */
[----:B------:R-:W-:Y:S01]  /*05f0*/  FMUL R17, R16, R17 ;  /* 0x0000001110117220 */ /* 0x000fe20000400000 */
[----:B------:R-:W-:Y:S01]  /*0600*/  FMUL R16, R19, R16 ;  /* 0x0000001013107220 */ /* 0x000fe20000400000 */
[----:B------:R-:W-:-:S03]  /*0610*/  FSEL R2, R2, RZ, !P0 ;  /* 0x000000ff02027208 */ /* 0x000fc60004000000 */
[----:B------:R-:W-:Y:S02]  /*0620*/  FSEL R17, R17, RZ, !P0 ;  /* 0x000000ff11117208 */ /* 0x000fe40004000000 */
[----:B------:R-:W-:Y:S01]  /*0630*/  FSEL R16, R16, RZ, !P0 ;  /* 0x000000ff10107208 */ /* 0x000fe20004000000 */
[----:B------:R-:W0:Y:S04]  /*0640*/  SHFL.BFLY PT, R3, R2, 0x8, 0x1f ;  /* 0x0d001f0002037f89 */ /* 0x000e2800000e0000 */
[----:B------:R-:W1:Y:S04]  /*0650*/  SHFL.BFLY PT, R4, R17, 0x8, 0x1f ;  /* 0x0d001f0011047f89 */ /* 0x000e6800000e0000 */
[----:B------:R-:W2:Y:S01]  /*0660*/  SHFL.BFLY PT, R5, R16, 0x8, 0x1f ;  /* 0x0d001f0010057f89 */ /* 0x000ea200000e0000 */
[----:B0-----:R-:W-:Y:S01]  /*0670*/  FADD R3, R2, R3 ;  /* 0x0000000302037221 */ /* 0x001fe20000000000 */
[----:B-1----:R-:W-:-:S04]  /*0680*/  FADD R6, R17, R4 ;  /* 0x0000000411067221 */ /* 0x002fc80000000000 */
[----:B------:R-:W0:Y:S01]  /*0690*/  SHFL.BFLY PT, R4, R3, 0x4, 0x1f ;  /* 0x0c801f0003047f89 */ /* 0x000e2200000e0000 */
[----:B--2---:R-:W-:-:S03]  /*06a0*/  FADD R7, R16, R5 ;  /* 0x0000000510077221 */ /* 0x004fc60000000000 */
[----:B------:R-:W1:Y:S04]  /*06b0*/  SHFL.BFLY PT, R5, R6, 0x4, 0x1f ;  /* 0x0c801f0006057f89 */ /* 0x000e6800000e0000 */
[----:B------:R-:W2:Y:S01]  /*06c0*/  SHFL.BFLY PT, R10, R7, 0x4, 0x1f ;  /* 0x0c801f00070a7f89 */ /* 0x000ea200000e0000 */
[----:B0-----:R-:W-:Y:S01]  /*06d0*/  FADD R8, R3, R4 ;  /* 0x0000000403087221 */ /* 0x001fe20000000000 */
[----:B-1----:R-:W-:-:S04]  /*06e0*/  FADD R11, R6, R5 ;  /* 0x00000005060b7221 */ /* 0x002fc80000000000 */
[----:B------:R-:W0:Y:S01]  /*06f0*/  SHFL.BFLY PT, R5, R8, 0x2, 0x1f ;  /* 0x0c401f0008057f89 */ /* 0x000e2200000e0000 */
[----:B--2---:R-:W-:-:S03]  /*0700*/  FADD R15, R7, R10 ;  /* 0x0000000a070f7221 */ /* 0x004fc60000000000 */
[----:B------:R-:W1:Y:S01]  /*0710*/  SHFL.BFLY PT, R2, R11, 0x2, 0x1f ;  /* 0x0c401f000b027f89 */ /* 0x000e6200000e0000 */
[----:B------:R-:W2:Y:S03]  /*0720*/  LDC.64 R6, c[0x0][0x238] ;  /* 0x00008e00ff067b82 */ /* 0x000ea60000000a00 */
[----:B------:R-:W3:Y:S01]  /*0730*/  SHFL.BFLY PT, R4, R15, 0x2, 0x1f ;  /* 0x0c401f000f047f89 */ /* 0x000ee200000e0000 */
[----:B0-----:R-:W-:Y:S01]  /*0740*/  FADD R9, R8, R5 ;  /* 0x0000000508097221 */ /* 0x001fe20000000000 */
[----:B-1----:R-:W-:-:S04]  /*0750*/  FADD R12, R11, R2 ;  /* 0x000000020b0c7221 */ /* 0x002fc80000000000 */
[----:B------:R-:W0:Y:S01]  /*0760*/  SHFL.BFLY PT, R10, R9, 0x1, 0x1f ;  /* 0x0c201f00090a7f89 */ /* 0x000e2200000e0000 */
[----:B------:R-:W1:Y:S01]  /*0770*/  LDC.64 R2, c[0x0][0x240] ;  /* 0x00009000ff027b82 */ /* 0x000e620000000a00 */
[----:B---3--:R-:W-:Y:S02]  /*0780*/  FADD R16, R15, R4 ;  /* 0x000000040f107221 */ /* 0x008fe40000000000 */
[----:B------:R-:W3:Y:S05]  /*0790*/  SHFL.BFLY PT, R13, R12, 0x1, 0x1f ;  /* 0x0c201f000c0d7f89 */ /* 0x000eea00000e0000 */
[----:B------:R-:W4:Y:S01]  /*07a0*/  LDC.64 R4, c[0x0][0x230] ;  /* 0x00008c00ff047b82 */ /* 0x000f220000000a00 */
[----:B------:R-:W5:Y:S01]  /*07b0*/  SHFL.BFLY PT, R17, R16, 0x1, 0x1f ;  /* 0x0c201f0010117f89 */ /* 0x000f6200000e0000 */
[----:B------:R-:W-:-:S04]  /*07c0*/  LOP3.LUT P0, RZ, R14, 0x3f, RZ, 0xc0, !PT ;  /* 0x0000003f0eff7812 */ /* 0x000fc8000780c0ff */
[C---:B------:R-:W-:Y:S01]  /*07d0*/  ISETP.LT.AND P0, PT, R0.reuse, 0x40, !P0 ;  /* 0x000000400000780c */ /* 0x040fe20004701270 */
[----:B--2---:R-:W-:-:S04]  /*07e0*/  IMAD.WIDE R6, R0, 0x4, R6 ;  /* 0x0000000400067825 */ /* 0x004fc800078e0206 */
[----:B0-----:R-:W-:Y:S01]  /*07f0*/  FADD R11, R9, R10 ;  /* 0x0000000a090b7221 */ /* 0x001fe20000000000 */
[----:B---3--:R-:W-:Y:S01]  /*0800*/  FADD R13, R12, R13 ;  /* 0x0000000d0c0d7221 */ /* 0x008fe20000000000 */
[----:B----4-:R-:W-:-:S04]  /*0810*/  IMAD.WIDE R4, R0, 0x4, R4 ;  /* 0x0000000400047825 */ /* 0x010fc800078e0204 */
[----:B-----5:R-:W-:Y:S02]  /*0820*/  FADD R17, R16, R17 ;  /* 0x0000001110117221 */ /* 0x020fe40000000000 */
[----:B------:R0:W-:Y:S01]  /*0830*/  @P0 STG.E desc[UR4][R4.64], R11 ;  /* 0x0000000b04000986 */ /* 0x0001e2000c101904 */
[----:B-1----:R-:W-:-:S03]  /*0840*/  IMAD.WIDE R2, R0, 0x4, R2 ;  /* 0x0000000400027825 */ /* 0x002fc600078e0202 */
[----:B------:R0:W-:Y:S02]  /*0850*/  @P0 STG.E desc[UR4][R6.64], R13 ;  /* 0x0000000d06000986 */ /* 0x0001e4000c101904 */
[----:B0-----:R-:W-:Y:S05]  /*0860*/  @!P0 EXIT ;  /* 0x000000000000894d */ /* 0x001fea0003800000 */
[----:B------:R-:W-:Y:S01]  /*0870*/  STG.E desc[UR4][R2.64], R17 ;  /* 0x0000001102007986 */ /* 0x000fe2000c101904 */
[----:B------:R-:W-:Y:S05]  /*0880*/  EXIT ;  /* 0x000000000000794d */ /* 0x000fea0003800000 */
.L_x_0:
[----:B------:R-:W-:-:S00]  /*0890*/  BRA `(.L_x_0) ;  /* 0xfffffffc00fc7947 */ /* 0x000fc0000383ffff */
[----:B------:R-:W-:-:S00]  /*08a0*/  NOP ;  /* 0x0000000000007918 */ /* 0x000fc00000000000 */
        /* <DEDUP_REMOVED lines=13> */
.L_x_1:


//--------------------- .nv.global.init           --------------------------
	.section	.nv.global.init,"aw",@progbits
.nv.global.init:
	.type		_$_str,@object
	.size		_$_str,(_$_str_$_2 - _$_str)
_$_str:
        /*0000*/ 	.byte	0x5f, 0x5f, 0x43, 0x55, 0x44, 0x41, 0x5f, 0x46, 0x54, 0x5a, 0x00
	.type		_$_str_$_2,@object
	.size		_$_str_$_2,(.L_1 - _$_str_$_2)
_$_str_$_2:
        /*000b*/ 	.byte	0x5f, 0x5f, 0x43, 0x55, 0x44, 0x41, 0x5f, 0x50, 0x52, 0x45, 0x43, 0x5f, 0x53, 0x51, 0x52, 0x54
        /*001b*/ 	.byte	0x00
.L_1:


//--------------------- .nv.constant0.triton_per_fused_mul_sum_1 --------------------------
	.section	.nv.constant0.triton_per_fused_mul_sum_1,"a",@progbits
	.sectionflags	@""
	.align	4
.nv.constant0.triton_per_fused_mul_sum_1:
	.zero		592
